//
// Generated by NVIDIA NVVM Compiler
//
// Compiler Build ID: CL-36424714
// Cuda compilation tools, release 13.0, V13.0.88
// Based on NVVM 20.0.0
//

.version 9.0
.target sm_100
.address_size 64

	// .globl	_Z16sim_cell_onelifePiii
// _ZZ16sim_cell_onelifePiiiE5s_arr has been demoted

.visible .entry _Z16sim_cell_onelifePiii(
	.param .u64 .ptr .align 1 _Z16sim_cell_onelifePiii_param_0,
	.param .u32 _Z16sim_cell_onelifePiii_param_1,
	.param .u32 _Z16sim_cell_onelifePiii_param_2
)
{
	.reg .pred 	%p<53>;
	.reg .b32 	%r<72>;
	.reg .b64 	%rd<5>;
	// demoted variable
	.shared .align 4 .b8 _ZZ16sim_cell_onelifePiiiE5s_arr[400];
	ld.param.u64 	%rd2, [_Z16sim_cell_onelifePiii_param_0];
	ld.param.u32 	%r28, [_Z16sim_cell_onelifePiii_param_1];
	ld.param.u32 	%r29, [_Z16sim_cell_onelifePiii_param_2];
	cvta.to.global.u64 	%rd3, %rd2;
	mov.u32 	%r1, %tid.x;
	div.u32 	%r3, %r1, %r28;
	mul.lo.s32 	%r31, %r3, %r28;
	sub.s32 	%r2, %r1, %r31;
	mul.wide.s32 	%rd4, %r1, 4;
	add.s64 	%rd1, %rd3, %rd4;
	ld.global.u32 	%r4, [%rd1];
	add.s32 	%r32, %r2, -1;
	add.s32 	%r33, %r3, -1;
	shl.b32 	%r34, %r1, 2;
	mov.u32 	%r35, _ZZ16sim_cell_onelifePiiiE5s_arr;
	add.s32 	%r5, %r35, %r34;
	st.shared.u32 	[%r5], %r4;
	bar.sync 	0;
	setp.gt.s32 	%p1, %r2, %r28;
	or.b32  	%r36, %r33, %r32;
	setp.lt.s32 	%p2, %r36, 0;
	setp.gt.s32 	%p3, %r3, %r29;
	or.pred  	%p4, %p3, %p1;
	sub.s32 	%r37, %r1, %r28;
	shl.b32 	%r38, %r37, 2;
	add.s32 	%r6, %r35, %r38;
	mov.b32 	%r64, 0;
	or.pred  	%p5, %p4, %p2;
	@%p5 bra 	$L__BB0_2;
	ld.shared.u32 	%r39, [%r6+-4];
	setp.eq.s32 	%p6, %r39, 1;
	selp.u32 	%r64, 1, 0, %p6;
$L__BB0_2:
	setp.gt.s32 	%p7, %r2, %r28;
	setp.eq.s32 	%p8, %r2, 0;
	setp.ge.s32 	%p9, %r3, %r29;
	or.pred  	%p10, %p9, %p8;
	or.pred  	%p11, %p10, %p7;
	@%p11 bra 	$L__BB0_4;
	ld.shared.u32 	%r40, [%r5+-4];
	setp.eq.s32 	%p12, %r40, 1;
	selp.u32 	%r41, 1, 0, %p12;
	add.s32 	%r64, %r64, %r41;
$L__BB0_4:
	setp.eq.s32 	%p13, %r2, 0;
	setp.gt.s32 	%p14, %r2, %r28;
	add.s32 	%r11, %r3, 1;
	setp.ge.s32 	%p15, %r11, %r29;
	or.pred  	%p16, %p14, %p15;
	shl.b32 	%r43, %r28, 2;
	add.s32 	%r12, %r5, %r43;
	or.pred  	%p17, %p13, %p16;
	@%p17 bra 	$L__BB0_6;
	ld.shared.u32 	%r44, [%r12+-4];
	setp.eq.s32 	%p18, %r44, 1;
	selp.u32 	%r45, 1, 0, %p18;
	add.s32 	%r64, %r64, %r45;
$L__BB0_6:
	setp.gt.s32 	%p19, %r3, %r29;
	setp.ge.s32 	%p20, %r2, %r28;
	setp.gt.u32 	%p21, %r28, %r1;
	or.pred  	%p22, %p19, %p21;
	or.pred  	%p23, %p22, %p20;
	@%p23 bra 	$L__BB0_8;
	ld.shared.u32 	%r46, [%r6];
	setp.eq.s32 	%p24, %r46, 1;
	selp.u32 	%r47, 1, 0, %p24;
	add.s32 	%r64, %r64, %r47;
$L__BB0_8:
	setp.ge.s32 	%p25, %r2, %r28;
	setp.ge.s32 	%p26, %r11, %r29;
	or.pred  	%p27, %p25, %p26;
	@%p27 bra 	$L__BB0_10;
	ld.shared.u32 	%r48, [%r12];
	setp.eq.s32 	%p28, %r48, 1;
	selp.u32 	%r49, 1, 0, %p28;
	add.s32 	%r64, %r64, %r49;
$L__BB0_10:
	setp.gt.u32 	%p29, %r28, %r1;
	setp.le.s32 	%p30, %r3, %r29;
	add.s32 	%r19, %r2, 1;
	setp.lt.s32 	%p31, %r19, %r28;
	and.pred  	%p32, %p31, %p30;
	not.pred 	%p34, %p32;
	or.pred  	%p35, %p29, %p34;
	@%p35 bra 	$L__BB0_12;
	ld.shared.u32 	%r50, [%r6+4];
	setp.eq.s32 	%p36, %r50, 1;
	selp.u32 	%r51, 1, 0, %p36;
	add.s32 	%r64, %r64, %r51;
$L__BB0_12:
	setp.ge.s32 	%p37, %r19, %r28;
	setp.ge.s32 	%p38, %r3, %r29;
	or.pred  	%p39, %p37, %p38;
	@%p39 bra 	$L__BB0_14;
	ld.shared.u32 	%r52, [%r5+4];
	setp.eq.s32 	%p40, %r52, 1;
	selp.u32 	%r53, 1, 0, %p40;
	add.s32 	%r64, %r64, %r53;
$L__BB0_14:
	setp.ge.s32 	%p41, %r19, %r28;
	setp.ge.s32 	%p42, %r11, %r29;
	or.pred  	%p43, %p41, %p42;
	@%p43 bra 	$L__BB0_16;
	ld.shared.u32 	%r54, [%r12+4];
	setp.eq.s32 	%p44, %r54, 1;
	selp.u32 	%r55, 1, 0, %p44;
	add.s32 	%r64, %r64, %r55;
$L__BB0_16:
	setp.eq.s32 	%p45, %r4, 1;
	setp.lt.u32 	%p46, %r64, 2;
	and.pred  	%p47, %p45, %p46;
	mov.b32 	%r71, 0;
	@%p47 bra 	$L__BB0_19;
	setp.eq.s32 	%p48, %r4, 0;
	and.b32  	%r60, %r64, -2;
	setp.eq.s32 	%p49, %r60, 2;
	and.pred  	%p50, %p48, %p49;
	mov.b32 	%r71, 1;
	@%p50 bra 	$L__BB0_19;
	setp.eq.s32 	%p51, %r4, 1;
	setp.gt.u32 	%p52, %r64, 3;
	selp.b32 	%r62, 0, %r4, %p52;
	selp.b32 	%r71, %r62, %r4, %p51;
$L__BB0_19:
	bar.sync 	0;
	st.global.u32 	[%rd1], %r71;
	ret;

}


// ===== COMPILED SASS (sm_100) =====

	.target	sm_100

	.elftype	@"ET_EXEC"


//--------------------- .note.nv.tkinfo           --------------------------
	.section	.note.nv.tkinfo,"",@"SHT_NOTE"
	.sectionflags	@"SHF_NOTE_NV_TKINFO"
	.tkinfo
        /*0018*/ 	.word	0x00000002
        /*0030*/ 	.string	""
        /*0030*/ 	.string	"ptxas"
        /*0030*/ 	.string	"Cuda compilation tools, release 13.0, V13.0.88"
        /*0030*/ 	.string	"Build cuda_13.0.r13.0/compiler.36424714_0"
        /*0030*/ 	.string	"-arch sm_100 -m 64 "



//--------------------- .note.nv.cuinfo           --------------------------
	.section	.note.nv.cuinfo,"",@"SHT_NOTE"
	.sectionflags	@"SHF_NOTE_NV_CUINFO"
        /*0018*/ 	.short	0x0002
        /*001a*/ 	.short	0x0064
        /*001c*/ 	.short	0x0082
	.zero		2


//--------------------- .nv.info                  --------------------------
	.section	.nv.info,"",@"SHT_CUDA_INFO"
	.align	4


	//----- nvinfo : EIATTR_REGCOUNT
	.align		4
        /*0000*/ 	.byte	0x04, 0x2f
        /*0002*/ 	.short	(.L_1 - .L_0)
	.align		4
.L_0:
        /*0004*/ 	.word	index@(_Z16sim_cell_onelifePiii)
        /*0008*/ 	.word	0x00000012


	//----- nvinfo : EIATTR_FRAME_SIZE
	.align		4
.L_1:
        /*000c*/ 	.byte	0x04, 0x11
        /*000e*/ 	.short	(.L_3 - .L_2)
	.align		4
.L_2:
        /*0010*/ 	.word	index@(_Z16sim_cell_onelifePiii)
        /*0014*/ 	.word	0x00000000


	//----- nvinfo : EIATTR_MIN_STACK_SIZE
	.align		4
.L_3:
        /*0018*/ 	.byte	0x04, 0x12
        /*001a*/ 	.short	(.L_5 - .L_4)
	.align		4
.L_4:
        /*001c*/ 	.word	index@(_Z16sim_cell_onelifePiii)
        /*0020*/ 	.word	0x00000000
.L_5:


//--------------------- .nv.compat                --------------------------
	.section	.nv.compat,"",@"SHT_CUDA_COMPAT_INFO"
	.align	4
        /*0000*/ 	.byte	0x02, 0x09, 0x00, 0x00, 0x02, 0x02, 0x01, 0x00, 0x02, 0x05, 0x05, 0x00, 0x03, 0x07, 0x01, 0x01
        /*0010*/ 	.byte	0x02, 0x03, 0x00, 0x00, 0x02, 0x06, 0x01, 0x00, 0x04, 0x0b, 0x08, 0x00, 0x09, 0x00, 0x00, 0x00
        /*0020*/ 	.byte	0x00, 0x00, 0x00, 0x00


//--------------------- .nv.info._Z16sim_cell_onelifePiii --------------------------
	.section	.nv.info._Z16sim_cell_onelifePiii,"",@"SHT_CUDA_INFO"
	.sectionflags	@""
	.align	4


	//----- nvinfo : EIATTR_CUDA_API_VERSION
	.align		4
        /*0000*/ 	.byte	0x04, 0x37
        /*0002*/ 	.short	(.L_7 - .L_6)
.L_6:
        /*0004*/ 	.word	0x00000082


	//----- nvinfo : EIATTR_KPARAM_INFO
	.align		4
.L_7:
        /*0008*/ 	.byte	0x04, 0x17
        /*000a*/ 	.short	(.L_9 - .L_8)
.L_8:
        /*000c*/ 	.word	0x00000000
        /*0010*/ 	.short	0x0002
        /*0012*/ 	.short	0x000c
        /*0014*/ 	.byte	0x00, 0xf0, 0x11, 0x00


	//----- nvinfo : EIATTR_KPARAM_INFO
	.align		4
.L_9:
        /*0018*/ 	.byte	0x04, 0x17
        /*001a*/ 	.short	(.L_11 - .L_10)
.L_10:
        /*001c*/ 	.word	0x00000000
        /*0020*/ 	.short	0x0001
        /*0022*/ 	.short	0x0008
        /*0024*/ 	.byte	0x00, 0xf0, 0x11, 0x00


	//----- nvinfo : EIATTR_KPARAM_INFO
	.align		4
.L_11:
        /*0028*/ 	.byte	0x04, 0x17
        /*002a*/ 	.short	(.L_13 - .L_12)
.L_12:
        /*002c*/ 	.word	0x00000000
        /*0030*/ 	.short	0x0000
        /*0032*/ 	.short	0x0000
        /*0034*/ 	.byte	0x00, 0xf5, 0x21, 0x00


	//----- nvinfo : EIATTR_SPARSE_MMA_MASK
	.align		4
.L_13:
        /*0038*/ 	.byte	0x03, 0x50
        /*003a*/ 	.short	0x0000


	//----- nvinfo : EIATTR_MAXREG_COUNT
	.align		4
        /*003c*/ 	.byte	0x03, 0x1b
        /*003e*/ 	.short	0x00ff


	//----- nvinfo : EIATTR_NUM_BARRIERS
	.align		4
        /*0040*/ 	.byte	0x02, 0x4c
        /*0042*/ 	.byte	0x01
	.zero		1


	//----- nvinfo : EIATTR_MERCURY_ISA_VERSION
	.align		4
        /*0044*/ 	.byte	0x03, 0x5f
        /*0046*/ 	.short	0x0101


	//----- nvinfo : EIATTR_VRC_CTA_INIT_COUNT
	.align		4
        /*0048*/ 	.byte	0x02, 0x4a
	.zero		1
	.zero		1


	//----- nvinfo : EIATTR_EXIT_INSTR_OFFSETS
	.align		4
        /*004c*/ 	.byte	0x04, 0x1c
        /*004e*/ 	.short	(.L_15 - .L_14)


	//   ....[0]....
.L_14:
        /*0050*/ 	.word	0x00000740


	//----- nvinfo : EIATTR_CRS_STACK_SIZE
	.align		4
.L_15:
        /*0054*/ 	.byte	0x04, 0x1e
        /*0056*/ 	.short	(.L_17 - .L_16)
.L_16:
        /*0058*/ 	.word	0x00000000


	//----- nvinfo : EIATTR_CBANK_PARAM_SIZE
	.align		4
.L_17:
        /*005c*/ 	.byte	0x03, 0x19
        /*005e*/ 	.short	0x0010


	//----- nvinfo : EIATTR_PARAM_CBANK
	.align		4
        /*0060*/ 	.byte	0x04, 0x0a
        /*0062*/ 	.short	(.L_19 - .L_18)
	.align		4
.L_18:
        /*0064*/ 	.word	index@(.nv.constant0._Z16sim_cell_onelifePiii)
        /*0068*/ 	.short	0x0380
        /*006a*/ 	.short	0x0010


	//----- nvinfo : EIATTR_SW_WAR
	.align		4
.L_19:
        /*006c*/ 	.byte	0x04, 0x36
        /*006e*/ 	.short	(.L_21 - .L_20)
.L_20:
        /*0070*/ 	.word	0x00000008
.L_21:


//--------------------- .nv.callgraph             --------------------------
	.section	.nv.callgraph,"",@"SHT_CUDA_CALLGRAPH"
	.align	4
	.sectionentsize	8
	.align		4
        /*0000*/ 	.word	0x00000000
	.align		4
        /*0004*/ 	.word	0xffffffff
	.align		4
        /*0008*/ 	.word	0x00000000
	.align		4
        /*000c*/ 	.word	0xfffffffe
	.align		4
        /*0010*/ 	.word	0x00000000
	.align		4
        /*0014*/ 	.word	0xfffffffd
	.align		4
        /*0018*/ 	.word	0x00000000
	.align		4
        /*001c*/ 	.word	0xfffffffc


//--------------------- .text._Z16sim_cell_onelifePiii --------------------------
	.section	.text._Z16sim_cell_onelifePiii,"ax",@progbits
	.align	128
        .global         _Z16sim_cell_onelifePiii
        .type           _Z16sim_cell_onelifePiii,@function
        .size           _Z16sim_cell_onelifePiii,(.L_x_3 - _Z16sim_cell_onelifePiii)
        .other          _Z16sim_cell_onelifePiii,@"STO_CUDA_ENTRY STV_DEFAULT"
_Z16sim_cell_onelifePiii:
.text._Z16sim_cell_onelifePiii:
[----:B------:R-:W-:Y:S01]  /*0000*/  LDC R1, c[0x0][0x37c] ;  /* 0x0000df00ff017b82 */ /* 0x000fe20000000800 */
[----:B------:R-:W0:Y:S07]  /*0010*/  S2R R5, SR_TID.X ;  /* 0x0000000000057919 */ /* 0x000e2e0000002100 */
[----:B------:R-:W0:Y:S01]  /*0020*/  LDC.64 R2, c[0x0][0x380] ;  /* 0x0000e000ff027b82 */ /* 0x000e220000000a00 */
[----:B------:R-:W1:Y:S01]  /*0030*/  LDCU.64 UR6, c[0x0][0x358] ;  /* 0x00006b00ff0677ac */ /* 0x000e620008000a00 */
[----:B------:R-:W2:Y:S06]  /*0040*/  LDCU UR8, c[0x0][0x38c] ;  /* 0x00007180ff0877ac */ /* 0x000eac0008000800 */
[----:B------:R-:W3:Y:S01]  /*0050*/  LDC R4, c[0x0][0x388] ;  /* 0x0000e200ff047b82 */ /* 0x000ee20000000800 */
[----:B0-----:R-:W-:-:S05]  /*0060*/  IMAD.WIDE R2, R5, 0x4, R2 ;  /* 0x0000000405027825 */ /* 0x001fca00078e0202 */
[----:B-1----:R-:W4:Y:S01]  /*0070*/  LDG.E R0, desc[UR6][R2.64] ;  /* 0x0000000602007981 */ /* 0x002f22000c1e1900 */
[----:B---3--:R-:W0:Y:S01]  /*0080*/  I2F.U32.RP R8, R4 ;  /* 0x0000000400087306 */ /* 0x008e220000209000 */
[----:B------:R-:W-:Y:S01]  /*0090*/  ISETP.NE.U32.AND P2, PT, R4, RZ, PT ;  /* 0x000000ff0400720c */ /* 0x000fe20003f45070 */
[----:B------:R-:W1:Y:S01]  /*00a0*/  S2UR UR5, SR_CgaCtaId ;  /* 0x00000000000579c3 */ /* 0x000e620000008800 */
[----:B------:R-:W-:Y:S01]  /*00b0*/  UMOV UR4, 0x400 ;  /* 0x0000040000047882 */ /* 0x000fe20000000000 */
[----:B------:R-:W-:Y:S01]  /*00c0*/  ISETP.GE.U32.AND P3, PT, R5, R4, PT ;  /* 0x000000040500720c */ /* 0x000fe20003f66070 */
[----:B------:R-:W-:Y:S03]  /*00d0*/  BSSY.RECONVERGENT B0, `(.L_x_0) ;  /* 0x0000064000007945 */ /* 0x000fe60003800200 */
[----:B0-----:R-:W0:Y:S01]  /*00e0*/  MUFU.RCP R8, R8 ;  /* 0x0000000800087308 */ /* 0x001e220000001000 */
[----:B-1----:R-:W-:Y:S01]  /*00f0*/  ULEA UR4, UR5, UR4, 0x18 ;  /* 0x0000000405047291 */ /* 0x002fe2000f8ec0ff */
[----:B0-----:R-:W-:-:S06]  /*0100*/  VIADD R6, R8, 0xffffffe ;  /* 0x0ffffffe08067836 */ /* 0x001fcc0000000000 */
[----:B------:R0:W1:Y:S02]  /*0110*/  F2I.FTZ.U32.TRUNC.NTZ R7, R6 ;  /* 0x0000000600077305 */ /* 0x000064000021f000 */
[----:B0-----:R-:W-:Y:S02]  /*0120*/  IMAD.MOV.U32 R6, RZ, RZ, RZ ;  /* 0x000000ffff067224 */ /* 0x001fe400078e00ff */
[----:B-1----:R-:W-:-:S04]  /*0130*/  IMAD.MOV R9, RZ, RZ, -R7 ;  /* 0x000000ffff097224 */ /* 0x002fc800078e0a07 */
[----:B------:R-:W-:-:S04]  /*0140*/  IMAD R9, R9, R4, RZ ;  /* 0x0000000409097224 */ /* 0x000fc800078e02ff */
[----:B------:R-:W-:-:S06]  /*0150*/  IMAD.HI.U32 R10, R7, R9, R6 ;  /* 0x00000009070a7227 */ /* 0x000fcc00078e0006 */
[----:B------:R-:W-:-:S04]  /*0160*/  IMAD.HI.U32 R10, R10, R5, RZ ;  /* 0x000000050a0a7227 */ /* 0x000fc800078e00ff */
[----:B------:R-:W-:-:S04]  /*0170*/  IMAD.MOV R7, RZ, RZ, -R10 ;  /* 0x000000ffff077224 */ /* 0x000fc800078e0a0a */
[----:B------:R-:W-:-:S05]  /*0180*/  IMAD R7, R4, R7, R5 ;  /* 0x0000000704077224 */ /* 0x000fca00078e0205 */
[----:B------:R-:W-:-:S13]  /*0190*/  ISETP.GE.U32.AND P0, PT, R7, R4, PT ;  /* 0x000000040700720c */ /* 0x000fda0003f06070 */
[----:B------:R-:W-:Y:S02]  /*01a0*/  @P0 IMAD.IADD R7, R7, 0x1, -R4 ;  /* 0x0000000107070824 */ /* 0x000fe400078e0a04 */
[----:B------:R-:W-:-:S03]  /*01b0*/  @P0 VIADD R10, R10, 0x1 ;  /* 0x000000010a0a0836 */ /* 0x000fc60000000000 */
[----:B------:R-:W-:-:S13]  /*01c0*/  ISETP.GE.U32.AND P1, PT, R7, R4, PT ;  /* 0x000000040700720c */ /* 0x000fda0003f26070 */
[----:B------:R-:W-:Y:S01]  /*01d0*/  @P1 VIADD R10, R10, 0x1 ;  /* 0x000000010a0a1836 */ /* 0x000fe20000000000 */
[----:B------:R-:W-:-:S04]  /*01e0*/  @!P2 LOP3.LUT R10, RZ, R4, RZ, 0x33, !PT ;  /* 0x00000004ff0aa212 */ /* 0x000fc800078e33ff */
[C---:B--2---:R-:W-:Y:S01]  /*01f0*/  ISETP.GT.OR P3, PT, R10.reuse, UR8, !P3 ;  /* 0x000000080a007c0c */ /* 0x044fe2000df64670 */
[----:B------:R-:W-:Y:S02]  /*0200*/  IMAD.MOV R7, RZ, RZ, -R10 ;  /* 0x000000ffff077224 */ /* 0x000fe400078e0a0a */
[----:B------:R-:W-:Y:S02]  /*0210*/  VIADD R9, R10, 0xffffffff ;  /* 0xffffffff0a097836 */ /* 0x000fe40000000000 */
[----:B------:R-:W-:Y:S02]  /*0220*/  IMAD R7, R4, R7, R5 ;  /* 0x0000000704077224 */ /* 0x000fe400078e0205 */
[----:B------:R-:W-:Y:S02]  /*0230*/  VIADD R11, R10, 0x1 ;  /* 0x000000010a0b7836 */ /* 0x000fe40000000000 */
[C---:B------:R-:W-:Y:S01]  /*0240*/  VIADD R6, R7.reuse, 0xffffffff ;  /* 0xffffffff07067836 */ /* 0x040fe20000000000 */
[C---:B------:R-:W-:Y:S01]  /*0250*/  ISETP.GT.AND P0, PT, R7.reuse, R4, PT ;  /* 0x000000040700720c */ /* 0x040fe20003f04270 */
[----:B------:R-:W-:Y:S01]  /*0260*/  VIADD R15, R7, 0x1 ;  /* 0x00000001070f7836 */ /* 0x000fe20000000000 */
[----:B------:R-:W-:-:S02]  /*0270*/  ISETP.GE.AND P1, PT, R11, UR8, PT ;  /* 0x000000080b007c0c */ /* 0x000fc4000bf26270 */
[----:B------:R-:W-:Y:S02]  /*0280*/  LOP3.LUT R6, R9, R6, RZ, 0xfc, !PT ;  /* 0x0000000609067212 */ /* 0x000fe400078efcff */
[----:B------:R-:W-:Y:S02]  /*0290*/  LEA R9, R5, UR4, 0x2 ;  /* 0x0000000405097c11 */ /* 0x000fe4000f8e10ff */
[----:B------:R-:W-:Y:S02]  /*02a0*/  ISETP.GT.OR P0, PT, R10, UR8, P0 ;  /* 0x000000080a007c0c */ /* 0x000fe40008704670 */
[----:B------:R-:W-:Y:S01]  /*02b0*/  ISETP.GT.OR P2, PT, R7, R4, P1 ;  /* 0x000000040700720c */ /* 0x000fe20000f44670 */
[----:B------:R-:W-:Y:S01]  /*02c0*/  IMAD R12, R4, 0x4, R9 ;  /* 0x00000004040c7824 */ /* 0x000fe200078e0209 */
[----:B------:R-:W-:Y:S01]  /*02d0*/  ISETP.LT.OR P4, PT, R6, RZ, P0 ;  /* 0x000000ff0600720c */ /* 0x000fe20000781670 */
[----:B------:R-:W-:Y:S01]  /*02e0*/  IMAD.IADD R6, R5, 0x1, -R4 ;  /* 0x0000000105067824 */ /* 0x000fe200078e0a04 */
[----:B------:R-:W-:-:S02]  /*02f0*/  ISETP.NE.AND P0, PT, R7, RZ, PT ;  /* 0x000000ff0700720c */ /* 0x000fc40003f05270 */
[C---:B------:R-:W-:Y:S02]  /*0300*/  ISETP.EQ.OR P2, PT, R7.reuse, RZ, P2 ;  /* 0x000000ff0700720c */ /* 0x040fe40001742670 */
[----:B------:R-:W-:Y:S02]  /*0310*/  ISETP.GE.OR P0, PT, R10, UR8, !P0 ;  /* 0x000000080a007c0c */ /* 0x000fe4000c706670 */
[----:B------:R-:W-:Y:S02]  /*0320*/  LEA R6, R6, UR4, 0x2 ;  /* 0x0000000406067c11 */ /* 0x000fe4000f8e10ff */
[CC--:B------:R-:W-:Y:S02]  /*0330*/  ISETP.GT.OR P0, PT, R7.reuse, R4.reuse, P0 ;  /* 0x000000040700720c */ /* 0x0c0fe40000704670 */
[CC--:B------:R-:W-:Y:S02]  /*0340*/  ISETP.GE.OR P3, PT, R7.reuse, R4.reuse, P3 ;  /* 0x000000040700720c */ /* 0x0c0fe40001f66670 */
[----:B------:R-:W-:-:S02]  /*0350*/  ISETP.GE.OR P6, PT, R7, R4, P1 ;  /* 0x000000040700720c */ /* 0x000fc40000fc6670 */
[----:B------:R-:W-:Y:S01]  /*0360*/  ISETP.GE.OR P1, PT, R15, R4, P1 ;  /* 0x000000040f00720c */ /* 0x000fe20000f26670 */
[----:B----4-:R-:W-:Y:S01]  /*0370*/  STS [R9], R0 ;  /* 0x0000000009007388 */ /* 0x010fe20000000800 */
[----:B------:R-:W-:Y:S06]  /*0380*/  BAR.SYNC.DEFER_BLOCKING 0x0 ;  /* 0x0000000000007b1d */ /* 0x000fec0000010000 */
[----:B------:R-:W0:Y:S04]  /*0390*/  @!P4 LDS R8, [R6+-0x4] ;  /* 0xfffffc000608c984 */ /* 0x000e280000000800 */
[----:B------:R-:W1:Y:S04]  /*03a0*/  @!P0 LDS R11, [R9+-0x4] ;  /* 0xfffffc00090b8984 */ /* 0x000e680000000800 */
[----:B------:R-:W2:Y:S04]  /*03b0*/  @!P2 LDS R13, [R12+-0x4] ;  /* 0xfffffc000c0da984 */ /* 0x000ea80000000800 */
[----:B------:R-:W3:Y:S04]  /*03c0*/  @!P3 LDS R14, [R6] ;  /* 0x00000000060eb984 */ /* 0x000ee80000000800 */
[----:B------:R-:W4:Y:S04]  /*03d0*/  @!P6 LDS R7, [R12] ;  /* 0x000000000c07e984 */ /* 0x000f280000000800 */
[----:B------:R-:W-:Y:S01]  /*03e0*/  @!P1 LDS R12, [R12+0x4] ;  /* 0x000004000c0c9984 */ /* 0x000fe20000000800 */
[----:B0-----:R-:W-:Y:S01]  /*03f0*/  @!P4 ISETP.NE.AND P5, PT, R8, 0x1, PT ;  /* 0x000000010800c80c */ /* 0x001fe20003fa5270 */
[----:B------:R-:W-:-:S03]  /*0400*/  IMAD.MOV.U32 R8, RZ, RZ, RZ ;  /* 0x000000ffff087224 */ /* 0x000fc600078e00ff */
[----:B------:R-:W-:Y:S02]  /*0410*/  @!P4 SEL R8, RZ, 0x1, P5 ;  /* 0x00000001ff08c807 */ /* 0x000fe40002800000 */
[----:B------:R-:W-:Y:S02]  /*0420*/  ISETP.GT.AND P5, PT, R10, UR8, PT ;  /* 0x000000080a007c0c */ /* 0x000fe4000bfa4270 */
[----:B-1----:R-:W-:Y:S02]  /*0430*/  ISETP.NE.AND P4, PT, R11, 0x1, !P0 ;  /* 0x000000010b00780c */ /* 0x002fe40004785270 */
[----:B------:R-:W-:-:S04]  /*0440*/  ISETP.LT.AND P5, PT, R15, R4, !P5 ;  /* 0x000000040f00720c */ /* 0x000fc80006fa1270 */
[----:B------:R-:W-:Y:S01]  /*0450*/  ISETP.LT.U32.OR P5, PT, R5, R4, !P5 ;  /* 0x000000040500720c */ /* 0x000fe20006fa1470 */
[----:B------:R-:W-:-:S06]  /*0460*/  @!P0 VIADD R5, R8, 0x1 ;  /* 0x0000000108058836 */ /* 0x000fcc0000000000 */
[----:B------:R-:W-:Y:S01]  /*0470*/  @P4 IMAD.MOV R5, RZ, RZ, R8 ;  /* 0x000000ffff054224 */ /* 0x000fe200078e0208 */
[----:B------:R-:W-:-:S03]  /*0480*/  ISETP.GE.AND P4, PT, R10, UR8, PT ;  /* 0x000000080a007c0c */ /* 0x000fc6000bf86270 */
[----:B------:R-:W-:Y:S01]  /*0490*/  @!P0 IMAD.MOV.U32 R8, RZ, RZ, R5 ;  /* 0x000000ffff088224 */ /* 0x000fe200078e0005 */
[----:B------:R-:W-:Y:S01]  /*04a0*/  ISETP.GE.OR P4, PT, R15, R4, P4 ;  /* 0x000000040f00720c */ /* 0x000fe20002786670 */
[----:B------:R-:W0:Y:S01]  /*04b0*/  @!P5 LDS R6, [R6+0x4] ;  /* 0x000004000606d984 */ /* 0x000e220000000800 */
[----:B--2---:R-:W-:Y:S01]  /*04c0*/  ISETP.NE.AND P0, PT, R13, 0x1, !P2 ;  /* 0x000000010d00780c */ /* 0x004fe20005705270 */
[----:B------:R-:W-:Y:S02]  /*04d0*/  @!P2 VIADD R4, R8, 0x1 ;  /* 0x000000010804a836 */ /* 0x000fe40000000000 */
[----:B------:R-:W-:-:S08]  /*04e0*/  IMAD.MOV.U32 R5, RZ, RZ, RZ ;  /* 0x000000ffff057224 */ /* 0x000fd000078e00ff */
[----:B------:R-:W1:Y:S02]  /*04f0*/  @!P4 LDS R9, [R9+0x4] ;  /* 0x000004000909c984 */ /* 0x000e640000000800 */
[----:B------:R-:W-:Y:S02]  /*0500*/  @P0 IADD3 R4, PT, PT, R8, RZ, RZ ;  /* 0x000000ff08040210 */ /* 0x000fe40007ffe0ff */
[----:B---3--:R-:W-:-:S03]  /*0510*/  ISETP.NE.AND P0, PT, R14, 0x1, !P3 ;  /* 0x000000010e00780c */ /* 0x008fc60005f05270 */
[----:B------:R-:W-:Y:S01]  /*0520*/  @!P2 IMAD.MOV.U32 R8, RZ, RZ, R4 ;  /* 0x000000ffff08a224 */ /* 0x000fe200078e0004 */
[----:B----4-:R-:W-:-:S03]  /*0530*/  ISETP.NE.AND P2, PT, R7, 0x1, !P6 ;  /* 0x000000010700780c */ /* 0x010fc60007745270 */
[----:B------:R-:W-:-:S06]  /*0540*/  @!P3 VIADD R4, R8, 0x1 ;  /* 0x000000010804b836 */ /* 0x000fcc0000000000 */
[----:B------:R-:W-:-:S04]  /*0550*/  @P0 IMAD.MOV R4, RZ, RZ, R8 ;  /* 0x000000ffff040224 */ /* 0x000fc800078e0208 */
[----:B------:R-:W-:-:S04]  /*0560*/  @!P3 IMAD.MOV.U32 R8, RZ, RZ, R4 ;  /* 0x000000ffff08b224 */ /* 0x000fc800078e0004 */
[----:B------:R-:W-:Y:S02]  /*0570*/  @!P6 VIADD R4, R8, 0x1 ;  /* 0x000000010804e836 */ /* 0x000fe40000000000 */
[----:B------:R-:W-:Y:S01]  /*0580*/  @P2 IMAD.MOV R4, RZ, RZ, R8 ;  /* 0x000000ffff042224 */ /* 0x000fe200078e0208 */
[----:B0-----:R-:W-:-:S03]  /*0590*/  ISETP.NE.AND P0, PT, R6, 0x1, !P5 ;  /* 0x000000010600780c */ /* 0x001fc60006f05270 */
[----:B------:R-:W-:-:S04]  /*05a0*/  @!P6 IMAD.MOV.U32 R8, RZ, RZ, R4 ;  /* 0x000000ffff08e224 */ /* 0x000fc800078e0004 */
[----:B------:R-:W-:Y:S01]  /*05b0*/  @!P5 VIADD R4, R8, 0x1 ;  /* 0x000000010804d836 */ /* 0x000fe20000000000 */
[----:B-1----:R-:W-:-:S05]  /*05c0*/  ISETP.NE.AND P2, PT, R9, 0x1, !P4 ;  /* 0x000000010900780c */ /* 0x002fca0006745270 */
[----:B------:R-:W-:Y:S01]  /*05d0*/  @P0 IMAD.MOV R4, RZ, RZ, R8 ;  /* 0x000000ffff040224 */ /* 0x000fe200078e0208 */
[----:B------:R-:W-:-:S03]  /*05e0*/  ISETP.NE.AND P0, PT, R12, 0x1, !P1 ;  /* 0x000000010c00780c */ /* 0x000fc60004f05270 */
[----:B------:R-:W-:-:S05]  /*05f0*/  @!P5 IMAD.MOV.U32 R8, RZ, RZ, R4 ;  /* 0x000000ffff08d224 */ /* 0x000fca00078e0004 */
[----:B------:R-:W-:Y:S01]  /*0600*/  @!P4 IADD3 R4, PT, PT, R8, 0x1, RZ ;  /* 0x000000010804c810 */ /* 0x000fe20007ffe0ff */
[----:B------:R-:W-:-:S04]  /*0610*/  @P2 IMAD.MOV R4, RZ, RZ, R8 ;  /* 0x000000ffff042224 */ /* 0x000fc800078e0208 */
[----:B------:R-:W-:-:S04]  /*0620*/  @!P4 IMAD.MOV.U32 R8, RZ, RZ, R4 ;  /* 0x000000ffff08c224 */ /* 0x000fc800078e0004 */
[----:B------:R-:W-:Y:S02]  /*0630*/  @!P1 VIADD R4, R8, 0x1 ;  /* 0x0000000108049836 */ /* 0x000fe40000000000 */
[----:B------:R-:W-:-:S04]  /*0640*/  @P0 IMAD.MOV R4, RZ, RZ, R8 ;  /* 0x000000ffff040224 */ /* 0x000fc800078e0208 */
[----:B------:R-:W-:Y:S01]  /*0650*/  @!P1 IMAD.MOV.U32 R8, RZ, RZ, R4 ;  /* 0x000000ffff089224 */ /* 0x000fe200078e0004 */
[----:B------:R-:W-:-:S04]  /*0660*/  ISETP.EQ.AND P1, PT, R0, 0x1, PT ;  /* 0x000000010000780c */ /* 0x000fc80003f22270 */
[----:B------:R-:W-:-:S13]  /*0670*/  ISETP.GE.U32.AND P0, PT, R8, 0x2, PT ;  /* 0x000000020800780c */ /* 0x000fda0003f06070 */
[----:B------:R-:W-:Y:S05]  /*0680*/  @!P0 BRA P1, `(.L_x_1) ;  /* 0x0000000000208947 */ /* 0x000fea0000800000 */
[----:B------:R-:W-:Y:S01]  /*0690*/  LOP3.LUT R4, R8, 0xfffffffe, RZ, 0xc0, !PT ;  /* 0xfffffffe08047812 */ /* 0x000fe200078ec0ff */
[----:B------:R-:W-:-:S03]  /*06a0*/  IMAD.MOV.U32 R5, RZ, RZ, 0x1 ;  /* 0x00000001ff057424 */ /* 0x000fc600078e00ff */
[----:B------:R-:W-:-:S04]  /*06b0*/  ISETP.NE.AND P0, PT, R4, 0x2, PT ;  /* 0x000000020400780c */ /* 0x000fc80003f05270 */
[----:B------:R-:W-:-:S04]  /*06c0*/  ISETP.EQ.AND P0, PT, R0, RZ, !P0 ;  /* 0x000000ff0000720c */ /* 0x000fc80004702270 */
[----:B------:R-:W-:-:S09]  /*06d0*/  ISETP.NE.OR P2, PT, R0, 0x1, P0 ;  /* 0x000000010000780c */ /* 0x000fd20000745670 */
[----:B------:R-:W-:-:S04]  /*06e0*/  @!P0 ISETP.GT.U32.AND P1, PT, R8, 0x3, PT ;  /* 0x000000030800880c */ /* 0x000fc80003f24070 */
[----:B------:R-:W-:-:S05]  /*06f0*/  @!P2 SEL R0, R0, RZ, !P1 ;  /* 0x000000ff0000a207 */ /* 0x000fca0004800000 */
[----:B------:R-:W-:-:S07]  /*0700*/  @!P0 IMAD.MOV.U32 R5, RZ, RZ, R0 ;  /* 0x000000ffff058224 */ /* 0x000fce00078e0000 */
.L_x_1:
[----:B------:R-:W-:Y:S05]  /*0710*/  BSYNC.RECONVERGENT B0 ;  /* 0x0000000000007941 */ /* 0x000fea0003800200 */
.L_x_0:
[----:B------:R-:W-:Y:S06]  /*0720*/  BAR.SYNC.DEFER_BLOCKING 0x0 ;  /* 0x0000000000007b1d */ /* 0x000fec0000010000 */
[----:B------:R-:W-:Y:S01]  /*0730*/  STG.E desc[UR6][R2.64], R5 ;  /* 0x0000000502007986 */ /* 0x000fe2000c101906 */
[----:B------:R-:W-:Y:S05]  /*0740*/  EXIT ;  /* 0x000000000000794d */ /* 0x000fea0003800000 */
.L_x_2:
[----:B------:R-:W-:-:S00]  /*0750*/  BRA `(.L_x_2) ;  /* 0xfffffffc00fc7947 */ /* 0x000fc0000383ffff */
[----:B------:R-:W-:-:S00]  /*0760*/  NOP ;  /* 0x0000000000007918 */ /* 0x000fc00000000000 */
        /* <DEDUP_REMOVED lines=9> */
.L_x_3:


//--------------------- .nv.shared._Z16sim_cell_onelifePiii --------------------------
	.section	.nv.shared._Z16sim_cell_onelifePiii,"aw",@nobits
	.sectionflags	@""
	.align	4
.nv.shared._Z16sim_cell_onelifePiii:
	.zero		1424


//--------------------- .nv.shared.reserved.0     --------------------------
	.section	.nv.shared.reserved.0,"aw",@nobits
	.weak		__nv_reservedSMEM_offset_0_alias
	.size		__nv_reservedSMEM_offset_0_alias, 0, 64
	.other		__nv_reservedSMEM_offset_0_alias,@"STO_CUDA_RESERVED_SHARED STV_DEFAULT"
__nv_reservedSMEM_offset_0_alias:
	.zero		0
	.zero		64


//--------------------- .nv.constant0._Z16sim_cell_onelifePiii --------------------------
	.section	.nv.constant0._Z16sim_cell_onelifePiii,"a",@progbits
	.sectionflags	@""
	.align	4
.nv.constant0._Z16sim_cell_onelifePiii:
	.zero		912


//--------------------- SYMBOLS --------------------------

	.type		.nv.reservedSmem.offset0,@object
	.size		.nv.reservedSmem.offset0,0x4
	.type		.nv.reservedSmem.cap,@object
	.size		.nv.reservedSmem.cap,0x4
